//
// Generated by NVIDIA NVVM Compiler
//
// Compiler Build ID: CL-36424714
// Cuda compilation tools, release 13.0, V13.0.88
// Based on NVVM 20.0.0
//

.version 9.0
.target sm_100
.address_size 64

	// .globl	_Z13jacobi_kernelPKdPdi

.visible .entry _Z13jacobi_kernelPKdPdi(
	.param .u64 .ptr .align 1 _Z13jacobi_kernelPKdPdi_param_0,
	.param .u64 .ptr .align 1 _Z13jacobi_kernelPKdPdi_param_1,
	.param .u32 _Z13jacobi_kernelPKdPdi_param_2
)
{
	.reg .pred 	%p<12>;
	.reg .b32 	%r<20>;
	.reg .b64 	%rd<38>;
	.reg .b64 	%fd<14>;

	ld.param.u64 	%rd12, [_Z13jacobi_kernelPKdPdi_param_0];
	ld.param.u64 	%rd13, [_Z13jacobi_kernelPKdPdi_param_1];
	ld.param.u32 	%r1, [_Z13jacobi_kernelPKdPdi_param_2];
	cvta.to.global.u64 	%rd1, %rd13;
	cvta.to.global.u64 	%rd2, %rd12;
	mov.u32 	%r2, %ctaid.x;
	mov.u32 	%r3, %ntid.x;
	mul.wide.u32 	%rd14, %r2, %r3;
	mov.u32 	%r4, %tid.x;
	cvt.u64.u32 	%rd15, %r4;
	add.s64 	%rd3, %rd14, %rd15;
	cvt.s64.s32 	%rd4, %r1;
	mul.wide.s32 	%rd16, %r1, %r1;
	mul.lo.s64 	%rd17, %rd16, %rd4;
	setp.ge.u64 	%p1, %rd3, %rd17;
	@%p1 bra 	$L__BB0_7;
	mul.lo.s32 	%r5, %r1, %r1;
	cvt.u64.u32 	%rd5, %r5;
	and.b64  	%rd18, %rd3, -4294967296;
	setp.ne.s64 	%p2, %rd18, 0;
	@%p2 bra 	$L__BB0_3;
	cvt.u32.u64 	%r6, %rd5;
	cvt.u32.u64 	%r7, %rd3;
	div.u32 	%r8, %r7, %r6;
	mul.lo.s32 	%r9, %r8, %r6;
	sub.s32 	%r10, %r7, %r9;
	cvt.u64.u32 	%rd36, %r8;
	cvt.u64.u32 	%rd37, %r10;
	bra.uni 	$L__BB0_4;
$L__BB0_3:
	div.u64 	%rd36, %rd3, %rd5;
	mul.lo.s64 	%rd19, %rd36, %rd5;
	sub.s64 	%rd37, %rd3, %rd19;
$L__BB0_4:
	cvt.u32.u64 	%r11, %rd36;
	cvt.u32.u64 	%r12, %rd37;
	div.s32 	%r13, %r12, %r1;
	mul.lo.s32 	%r15, %r13, %r1;
	sub.s32 	%r16, %r12, %r15;
	add.s32 	%r18, %r1, -1;
	setp.le.s32 	%p3, %r18, %r11;
	min.s32 	%r19, %r11, %r13;
	setp.lt.s32 	%p4, %r19, 1;
	or.pred  	%p5, %p4, %p3;
	setp.ge.s32 	%p6, %r13, %r18;
	or.pred  	%p7, %p5, %p6;
	setp.eq.s32 	%p8, %r16, 0;
	or.pred  	%p9, %p8, %p7;
	setp.ge.s32 	%p10, %r16, %r18;
	or.pred  	%p11, %p9, %p10;
	@%p11 bra 	$L__BB0_6;
	sub.s64 	%rd23, %rd3, %rd5;
	shl.b64 	%rd24, %rd23, 3;
	add.s64 	%rd25, %rd2, %rd24;
	ld.global.f64 	%fd2, [%rd25];
	sub.s64 	%rd26, %rd3, %rd4;
	shl.b64 	%rd27, %rd26, 3;
	add.s64 	%rd28, %rd2, %rd27;
	ld.global.f64 	%fd3, [%rd28];
	add.f64 	%fd4, %fd2, %fd3;
	shl.b64 	%rd29, %rd4, 3;
	add.s64 	%rd30, %rd28, %rd29;
	ld.global.f64 	%fd5, [%rd30+-8];
	add.f64 	%fd6, %fd4, %fd5;
	ld.global.f64 	%fd7, [%rd30+8];
	add.f64 	%fd8, %fd6, %fd7;
	add.s64 	%rd31, %rd30, %rd29;
	ld.global.f64 	%fd9, [%rd31];
	add.f64 	%fd10, %fd8, %fd9;
	shl.b64 	%rd32, %rd5, 3;
	add.s64 	%rd33, %rd30, %rd32;
	ld.global.f64 	%fd11, [%rd33];
	add.f64 	%fd12, %fd10, %fd11;
	div.rn.f64 	%fd13, %fd12, 0d4018000000000000;
	shl.b64 	%rd34, %rd3, 3;
	add.s64 	%rd35, %rd1, %rd34;
	st.global.f64 	[%rd35], %fd13;
	bra.uni 	$L__BB0_7;
$L__BB0_6:
	shl.b64 	%rd20, %rd3, 3;
	add.s64 	%rd21, %rd2, %rd20;
	ld.global.f64 	%fd1, [%rd21];
	add.s64 	%rd22, %rd1, %rd20;
	st.global.f64 	[%rd22], %fd1;
$L__BB0_7:
	ret;

}


// ===== COMPILED SASS (sm_100) =====

	.target	sm_100

	.elftype	@"ET_EXEC"


//--------------------- .note.nv.tkinfo           --------------------------
	.section	.note.nv.tkinfo,"",@"SHT_NOTE"
	.sectionflags	@"SHF_NOTE_NV_TKINFO"
	.tkinfo
        /*0018*/ 	.word	0x00000002
        /*0030*/ 	.string	""
        /*0030*/ 	.string	"ptxas"
        /*0030*/ 	.string	"Cuda compilation tools, release 13.0, V13.0.88"
        /*0030*/ 	.string	"Build cuda_13.0.r13.0/compiler.36424714_0"
        /*0030*/ 	.string	"-arch sm_100 -m 64 "



//--------------------- .note.nv.cuinfo           --------------------------
	.section	.note.nv.cuinfo,"",@"SHT_NOTE"
	.sectionflags	@"SHF_NOTE_NV_CUINFO"
        /*0018*/ 	.short	0x0002
        /*001a*/ 	.short	0x0064
        /*001c*/ 	.short	0x0082
	.zero		2


//--------------------- .nv.info                  --------------------------
	.section	.nv.info,"",@"SHT_CUDA_INFO"
	.align	4


	//----- nvinfo : EIATTR_REGCOUNT
	.align		4
        /*0000*/ 	.byte	0x04, 0x2f
        /*0002*/ 	.short	(.L_1 - .L_0)
	.align		4
.L_0:
        /*0004*/ 	.word	index@(_Z13jacobi_kernelPKdPdi)
        /*0008*/ 	.word	0x0000001a


	//----- nvinfo : EIATTR_FRAME_SIZE
	.align		4
.L_1:
        /*000c*/ 	.byte	0x04, 0x11
        /*000e*/ 	.short	(.L_3 - .L_2)
	.align		4
.L_2:
        /*0010*/ 	.word	index@($__internal_1_$__cuda_sm20_div_u64)
        /*0014*/ 	.word	0x00000000


	//----- nvinfo : EIATTR_FRAME_SIZE
	.align		4
.L_3:
        /*0018*/ 	.byte	0x04, 0x11
        /*001a*/ 	.short	(.L_5 - .L_4)
	.align		4
.L_4:
        /*001c*/ 	.word	index@($__internal_0_$__cuda_sm20_div_rn_f64_full)
        /*0020*/ 	.word	0x00000000


	//----- nvinfo : EIATTR_FRAME_SIZE
	.align		4
.L_5:
        /*0024*/ 	.byte	0x04, 0x11
        /*0026*/ 	.short	(.L_7 - .L_6)
	.align		4
.L_6:
        /*0028*/ 	.word	index@(_Z13jacobi_kernelPKdPdi)
        /*002c*/ 	.word	0x00000000


	//----- nvinfo : EIATTR_MIN_STACK_SIZE
	.align		4
.L_7:
        /*0030*/ 	.byte	0x04, 0x12
        /*0032*/ 	.short	(.L_9 - .L_8)
	.align		4
.L_8:
        /*0034*/ 	.word	index@(_Z13jacobi_kernelPKdPdi)
        /*0038*/ 	.word	0x00000000
.L_9:


//--------------------- .nv.compat                --------------------------
	.section	.nv.compat,"",@"SHT_CUDA_COMPAT_INFO"
	.align	4
        /*0000*/ 	.byte	0x02, 0x09, 0x00, 0x00, 0x02, 0x02, 0x01, 0x00, 0x02, 0x05, 0x05, 0x00, 0x03, 0x07, 0x01, 0x01
        /*0010*/ 	.byte	0x02, 0x03, 0x00, 0x00, 0x02, 0x06, 0x01, 0x00, 0x04, 0x0b, 0x08, 0x00, 0x01, 0x00, 0x00, 0x00
        /*0020*/ 	.byte	0x00, 0x00, 0x00, 0x00


//--------------------- .nv.info._Z13jacobi_kernelPKdPdi --------------------------
	.section	.nv.info._Z13jacobi_kernelPKdPdi,"",@"SHT_CUDA_INFO"
	.sectionflags	@""
	.align	4


	//----- nvinfo : EIATTR_CUDA_API_VERSION
	.align		4
        /*0000*/ 	.byte	0x04, 0x37
        /*0002*/ 	.short	(.L_11 - .L_10)
.L_10:
        /*0004*/ 	.word	0x00000082


	//----- nvinfo : EIATTR_KPARAM_INFO
	.align		4
.L_11:
        /*0008*/ 	.byte	0x04, 0x17
        /*000a*/ 	.short	(.L_13 - .L_12)
.L_12:
        /*000c*/ 	.word	0x00000000
        /*0010*/ 	.short	0x0002
        /*0012*/ 	.short	0x0010
        /*0014*/ 	.byte	0x00, 0xf0, 0x11, 0x00


	//----- nvinfo : EIATTR_KPARAM_INFO
	.align		4
.L_13:
        /*0018*/ 	.byte	0x04, 0x17
        /*001a*/ 	.short	(.L_15 - .L_14)
.L_14:
        /*001c*/ 	.word	0x00000000
        /*0020*/ 	.short	0x0001
        /*0022*/ 	.short	0x0008
        /*0024*/ 	.byte	0x00, 0xf5, 0x21, 0x00


	//----- nvinfo : EIATTR_KPARAM_INFO
	.align		4
.L_15:
        /*0028*/ 	.byte	0x04, 0x17
        /*002a*/ 	.short	(.L_17 - .L_16)
.L_16:
        /*002c*/ 	.word	0x00000000
        /*0030*/ 	.short	0x0000
        /*0032*/ 	.short	0x0000
        /*0034*/ 	.byte	0x00, 0xf5, 0x21, 0x00


	//----- nvinfo : EIATTR_SPARSE_MMA_MASK
	.align		4
.L_17:
        /*0038*/ 	.byte	0x03, 0x50
        /*003a*/ 	.short	0x0000


	//----- nvinfo : EIATTR_MAXREG_COUNT
	.align		4
        /*003c*/ 	.byte	0x03, 0x1b
        /*003e*/ 	.short	0x00ff


	//----- nvinfo : EIATTR_MERCURY_ISA_VERSION
	.align		4
        /*0040*/ 	.byte	0x03, 0x5f
        /*0042*/ 	.short	0x0101


	//----- nvinfo : EIATTR_VRC_CTA_INIT_COUNT
	.align		4
        /*0044*/ 	.byte	0x02, 0x4a
	.zero		1
	.zero		1


	//----- nvinfo : EIATTR_EXIT_INSTR_OFFSETS
	.align		4
        /*0048*/ 	.byte	0x04, 0x1c
        /*004a*/ 	.short	(.L_19 - .L_18)


	//   ....[0]....
.L_18:
        /*004c*/ 	.word	0x000000f0


	//   ....[1]....
        /*0050*/ 	.word	0x00000880


	//   ....[2]....
        /*0054*/ 	.word	0x00000920


	//----- nvinfo : EIATTR_CRS_STACK_SIZE
	.align		4
.L_19:
        /*0058*/ 	.byte	0x04, 0x1e
        /*005a*/ 	.short	(.L_21 - .L_20)
.L_20:
        /*005c*/ 	.word	0x00000000


	//----- nvinfo : EIATTR_CBANK_PARAM_SIZE
	.align		4
.L_21:
        /*0060*/ 	.byte	0x03, 0x19
        /*0062*/ 	.short	0x0014


	//----- nvinfo : EIATTR_PARAM_CBANK
	.align		4
        /*0064*/ 	.byte	0x04, 0x0a
        /*0066*/ 	.short	(.L_23 - .L_22)
	.align		4
.L_22:
        /*0068*/ 	.word	index@(.nv.constant0._Z13jacobi_kernelPKdPdi)
        /*006c*/ 	.short	0x0380
        /*006e*/ 	.short	0x0014


	//----- nvinfo : EIATTR_SW_WAR
	.align		4
.L_23:
        /*0070*/ 	.byte	0x04, 0x36
        /*0072*/ 	.short	(.L_25 - .L_24)
.L_24:
        /*0074*/ 	.word	0x00000008
.L_25:


//--------------------- .nv.callgraph             --------------------------
	.section	.nv.callgraph,"",@"SHT_CUDA_CALLGRAPH"
	.align	4
	.sectionentsize	8
	.align		4
        /*0000*/ 	.word	0x00000000
	.align		4
        /*0004*/ 	.word	0xffffffff
	.align		4
        /*0008*/ 	.word	0x00000000
	.align		4
        /*000c*/ 	.word	0xfffffffe
	.align		4
        /*0010*/ 	.word	0x00000000
	.align		4
        /*0014*/ 	.word	0xfffffffd
	.align		4
        /*0018*/ 	.word	0x00000000
	.align		4
        /*001c*/ 	.word	0xfffffffc


//--------------------- .text._Z13jacobi_kernelPKdPdi --------------------------
	.section	.text._Z13jacobi_kernelPKdPdi,"ax",@progbits
	.align	128
        .global         _Z13jacobi_kernelPKdPdi
        .type           _Z13jacobi_kernelPKdPdi,@function
        .size           _Z13jacobi_kernelPKdPdi,(.L_x_12 - _Z13jacobi_kernelPKdPdi)
        .other          _Z13jacobi_kernelPKdPdi,@"STO_CUDA_ENTRY STV_DEFAULT"
_Z13jacobi_kernelPKdPdi:
.text._Z13jacobi_kernelPKdPdi:
[----:B------:R-:W-:Y:S01]  /*0000*/  LDC R1, c[0x0][0x37c] ;  /* 0x0000df00ff017b82 */ /* 0x000fe20000000800 */
[----:B------:R-:W0:Y:S07]  /*0010*/  S2R R4, SR_TID.X ;  /* 0x0000000000047919 */ /* 0x000e2e0000002100 */
[----:B------:R-:W1:Y:S01]  /*0020*/  LDC R11, c[0x0][0x390] ;  /* 0x0000e400ff0b7b82 */ /* 0x000e620000000800 */
[----:B------:R-:W-:-:S07]  /*0030*/  IMAD.MOV.U32 R5, RZ, RZ, RZ ;  /* 0x000000ffff057224 */ /* 0x000fce00078e00ff */
[----:B------:R-:W0:Y:S08]  /*0040*/  S2UR UR4, SR_CTAID.X ;  /* 0x00000000000479c3 */ /* 0x000e300000002500 */
[----:B------:R-:W0:Y:S01]  /*0050*/  LDC R9, c[0x0][0x360] ;  /* 0x0000d800ff097b82 */ /* 0x000e220000000800 */
[----:B-1----:R-:W-:Y:S01]  /*0060*/  IMAD.WIDE R2, R11, R11, RZ ;  /* 0x0000000b0b027225 */ /* 0x002fe200078e02ff */
[----:B------:R-:W-:-:S03]  /*0070*/  SHF.R.S32.HI R7, RZ, 0x1f, R11 ;  /* 0x0000001fff077819 */ /* 0x000fc6000001140b */
[----:B------:R-:W-:-:S04]  /*0080*/  IMAD R0, R3, R11, RZ ;  /* 0x0000000b03007224 */ /* 0x000fc800078e02ff */
[----:B------:R-:W-:Y:S02]  /*0090*/  IMAD R3, R2, R7, R0 ;  /* 0x0000000702037224 */ /* 0x000fe400078e0200 */
[----:B0-----:R-:W-:-:S04]  /*00a0*/  IMAD.WIDE.U32 R4, R9, UR4, R4 ;  /* 0x0000000409047c25 */ /* 0x001fc8000f8e0004 */
[----:B------:R-:W-:-:S04]  /*00b0*/  IMAD.WIDE.U32 R8, R2, R11, RZ ;  /* 0x0000000b02087225 */ /* 0x000fc800078e00ff */
[----:B------:R-:W-:Y:S01]  /*00c0*/  IMAD.IADD R9, R9, 0x1, R3 ;  /* 0x0000000109097824 */ /* 0x000fe200078e0203 */
[----:B------:R-:W-:-:S04]  /*00d0*/  ISETP.GE.U32.AND P0, PT, R4, R8, PT ;  /* 0x000000080400720c */ /* 0x000fc80003f06070 */
[----:B------:R-:W-:-:S13]  /*00e0*/  ISETP.GE.U32.AND.EX P0, PT, R5, R9, PT, P0 ;  /* 0x000000090500720c */ /* 0x000fda0003f06100 */
[----:B------:R-:W-:Y:S05]  /*00f0*/  @P0 EXIT ;  /* 0x000000000000094d */ /* 0x000fea0003800000 */
[----:B------:R-:W-:Y:S01]  /*0100*/  ISETP.NE.U32.AND P0, PT, R5, RZ, PT ;  /* 0x000000ff0500720c */ /* 0x000fe20003f05070 */
[----:B------:R-:W-:Y:S01]  /*0110*/  BSSY.RECONVERGENT B0, `(.L_x_0) ;  /* 0x000001d000007945 */ /* 0x000fe20003800200 */
[----:B------:R-:W-:-:S11]  /*0120*/  IMAD R3, R11, R11, RZ ;  /* 0x0000000b0b037224 */ /* 0x000fd600078e02ff */
[----:B------:R-:W-:Y:S05]  /*0130*/  @P0 BRA `(.L_x_1) ;  /* 0x0000000000580947 */ /* 0x000fea0003800000 */
[----:B------:R-:W0:Y:S01]  /*0140*/  I2F.U32.RP R0, R3 ;  /* 0x0000000300007306 */ /* 0x000e220000209000 */
[----:B------:R-:W-:Y:S01]  /*0150*/  IMAD.MOV R11, RZ, RZ, -R3 ;  /* 0x000000ffff0b7224 */ /* 0x000fe200078e0a03 */
[----:B------:R-:W-:-:S06]  /*0160*/  ISETP.NE.U32.AND P2, PT, R3, RZ, PT ;  /* 0x000000ff0300720c */ /* 0x000fcc0003f45070 */
[----:B0-----:R-:W0:Y:S02]  /*0170*/  MUFU.RCP R0, R0 ;  /* 0x0000000000007308 */ /* 0x001e240000001000 */
[----:B0-----:R-:W-:-:S06]  /*0180*/  VIADD R8, R0, 0xffffffe ;  /* 0x0ffffffe00087836 */ /* 0x001fcc0000000000 */
[----:B------:R0:W1:Y:S02]  /*0190*/  F2I.FTZ.U32.TRUNC.NTZ R9, R8 ;  /* 0x0000000800097305 */ /* 0x000064000021f000 */
[----:B0-----:R-:W-:Y:S02]  /*01a0*/  IMAD.MOV.U32 R8, RZ, RZ, RZ ;  /* 0x000000ffff087224 */ /* 0x001fe400078e00ff */
[----:B-1----:R-:W-:-:S04]  /*01b0*/  IMAD R11, R11, R9, RZ ;  /* 0x000000090b0b7224 */ /* 0x002fc800078e02ff */
[----:B------:R-:W-:-:S06]  /*01c0*/  IMAD.HI.U32 R9, R9, R11, R8 ;  /* 0x0000000b09097227 */ /* 0x000fcc00078e0008 */
[----:B------:R-:W-:-:S04]  /*01d0*/  IMAD.HI.U32 R9, R9, R4, RZ ;  /* 0x0000000409097227 */ /* 0x000fc800078e00ff */
[----:B------:R-:W-:-:S04]  /*01e0*/  IMAD.MOV R2, RZ, RZ, -R9 ;  /* 0x000000ffff027224 */ /* 0x000fc800078e0a09 */
[----:B------:R-:W-:-:S05]  /*01f0*/  IMAD R2, R3, R2, R4 ;  /* 0x0000000203027224 */ /* 0x000fca00078e0204 */
[----:B------:R-:W-:-:S13]  /*0200*/  ISETP.GE.U32.AND P0, PT, R2, R3, PT ;  /* 0x000000030200720c */ /* 0x000fda0003f06070 */
[----:B------:R-:W-:Y:S01]  /*0210*/  @P0 IMAD.IADD R2, R2, 0x1, -R3 ;  /* 0x0000000102020824 */ /* 0x000fe200078e0a03 */
[----:B------:R-:W-:-:S04]  /*0220*/  @P0 IADD3 R9, PT, PT, R9, 0x1, RZ ;  /* 0x0000000109090810 */ /* 0x000fc80007ffe0ff */
[----:B------:R-:W-:-:S13]  /*0230*/  ISETP.GE.U32.AND P1, PT, R2, R3, PT ;  /* 0x000000030200720c */ /* 0x000fda0003f26070 */
[----:B------:R-:W-:Y:S01]  /*0240*/  @P1 VIADD R9, R9, 0x1 ;  /* 0x0000000109091836 */ /* 0x000fe20000000000 */
[----:B------:R-:W-:-:S05]  /*0250*/  @!P2 LOP3.LUT R9, RZ, R3, RZ, 0x33, !PT ;  /* 0x00000003ff09a212 */ /* 0x000fca00078e33ff */
[--C-:B------:R-:W-:Y:S02]  /*0260*/  IMAD.MOV R13, RZ, RZ, -R9.reuse ;  /* 0x000000ffff0d7224 */ /* 0x100fe400078e0a09 */
[----:B------:R-:W-:Y:S02]  /*0270*/  IMAD.MOV.U32 R2, RZ, RZ, R9 ;  /* 0x000000ffff027224 */ /* 0x000fe400078e0009 */
[----:B------:R-:W-:Y:S01]  /*0280*/  IMAD R13, R3, R13, R4 ;  /* 0x0000000d030d7224 */ /* 0x000fe200078e0204 */
[----:B------:R-:W-:Y:S06]  /*0290*/  BRA `(.L_x_2) ;  /* 0x0000000000107947 */ /* 0x000fec0003800000 */
.L_x_1:
[----:B------:R-:W-:-:S07]  /*02a0*/  MOV R0, 0x2c0 ;  /* 0x000002c000007802 */ /* 0x000fce0000000f00 */
[----:B------:R-:W-:Y:S05]  /*02b0*/  CALL.REL.NOINC `($__internal_1_$__cuda_sm20_div_u64) ;  /* 0x0000000800d87944 */ /* 0x000fea0003c00000 */
[----:B------:R-:W-:-:S04]  /*02c0*/  IMAD.MOV R13, RZ, RZ, -R2 ;  /* 0x000000ffff0d7224 */ /* 0x000fc800078e0a02 */
[----:B------:R-:W-:-:S07]  /*02d0*/  IMAD R13, R3, R13, R4 ;  /* 0x0000000d030d7224 */ /* 0x000fce00078e0204 */
.L_x_2:
[----:B------:R-:W-:Y:S05]  /*02e0*/  BSYNC.RECONVERGENT B0 ;  /* 0x0000000000007941 */ /* 0x000fea0003800200 */
.L_x_0:
[----:B------:R-:W0:Y:S01]  /*02f0*/  LDC R0, c[0x0][0x390] ;  /* 0x0000e400ff007b82 */ /* 0x000e220000000800 */
[----:B------:R-:W1:Y:S01]  /*0300*/  LDCU.64 UR4, c[0x0][0x358] ;  /* 0x00006b00ff0477ac */ /* 0x000e620008000a00 */
[----:B0-----:R-:W-:-:S04]  /*0310*/  IABS R11, R0 ;  /* 0x00000000000b7213 */ /* 0x001fc80000000000 */
[----:B------:R-:W0:Y:S08]  /*0320*/  I2F.RP R6, R11 ;  /* 0x0000000b00067306 */ /* 0x000e300000209400 */
[----:B0-----:R-:W0:Y:S02]  /*0330*/  MUFU.RCP R6, R6 ;  /* 0x0000000600067308 */ /* 0x001e240000001000 */
[----:B0-----:R-:W-:-:S06]  /*0340*/  VIADD R8, R6, 0xffffffe ;  /* 0x0ffffffe06087836 */ /* 0x001fcc0000000000 */
[----:B------:R0:W2:Y:S02]  /*0350*/  F2I.FTZ.U32.TRUNC.NTZ R9, R8 ;  /* 0x0000000800097305 */ /* 0x0000a4000021f000 */
[----:B0-----:R-:W-:Y:S02]  /*0360*/  HFMA2 R8, -RZ, RZ, 0, 0 ;  /* 0x00000000ff087431 */ /* 0x001fe400000001ff */
[----:B--2---:R-:W-:-:S04]  /*0370*/  IMAD.MOV R10, RZ, RZ, -R9 ;  /* 0x000000ffff0a7224 */ /* 0x004fc800078e0a09 */
[----:B------:R-:W-:Y:S01]  /*0380*/  IMAD R15, R10, R11, RZ ;  /* 0x0000000b0a0f7224 */ /* 0x000fe200078e02ff */
[----:B------:R-:W-:-:S03]  /*0390*/  IABS R10, R13 ;  /* 0x0000000d000a7213 */ /* 0x000fc60000000000 */
[----:B------:R-:W-:-:S06]  /*03a0*/  IMAD.HI.U32 R9, R9, R15, R8 ;  /* 0x0000000f09097227 */ /* 0x000fcc00078e0008 */
[----:B------:R-:W-:-:S04]  /*03b0*/  IMAD.HI.U32 R9, R9, R10, RZ ;  /* 0x0000000a09097227 */ /* 0x000fc800078e00ff */
[----:B------:R-:W-:-:S04]  /*03c0*/  IMAD.MOV R6, RZ, RZ, -R9 ;  /* 0x000000ffff067224 */ /* 0x000fc800078e0a09 */
[----:B------:R-:W-:-:S05]  /*03d0*/  IMAD R6, R11, R6, R10 ;  /* 0x000000060b067224 */ /* 0x000fca00078e020a */
[----:B------:R-:W-:-:S13]  /*03e0*/  ISETP.GT.U32.AND P2, PT, R11, R6, PT ;  /* 0x000000060b00720c */ /* 0x000fda0003f44070 */
[----:B------:R-:W-:Y:S02]  /*03f0*/  @!P2 IMAD.IADD R6, R6, 0x1, -R11 ;  /* 0x000000010606a824 */ /* 0x000fe400078e0a0b */
[----:B------:R-:W-:Y:S01]  /*0400*/  @!P2 VIADD R9, R9, 0x1 ;  /* 0x000000010909a836 */ /* 0x000fe20000000000 */
[----:B------:R-:W-:Y:S02]  /*0410*/  ISETP.NE.AND P2, PT, R0, RZ, PT ;  /* 0x000000ff0000720c */ /* 0x000fe40003f45270 */
[----:B------:R-:W-:Y:S01]  /*0420*/  ISETP.GE.U32.AND P0, PT, R6, R11, PT ;  /* 0x0000000b0600720c */ /* 0x000fe20003f06070 */
[----:B------:R-:W-:Y:S01]  /*0430*/  VIADD R11, R0, 0xffffffff ;  /* 0xffffffff000b7836 */ /* 0x000fe20000000000 */
[----:B------:R-:W-:-:S04]  /*0440*/  LOP3.LUT R6, R13, R0, RZ, 0x3c, !PT ;  /* 0x000000000d067212 */ /* 0x000fc800078e3cff */
[----:B------:R-:W-:-:S07]  /*0450*/  ISETP.GE.AND P1, PT, R6, RZ, PT ;  /* 0x000000ff0600720c */ /* 0x000fce0003f26270 */
[----:B------:R-:W-:Y:S01]  /*0460*/  @P0 VIADD R9, R9, 0x1 ;  /* 0x0000000109090836 */ /* 0x000fe20000000000 */
[----:B------:R-:W-:-:S05]  /*0470*/  ISETP.GT.AND P0, PT, R11, R2, PT ;  /* 0x000000020b00720c */ /* 0x000fca0003f04270 */
[----:B------:R-:W-:Y:S01]  /*0480*/  @!P1 IMAD.MOV R9, RZ, RZ, -R9 ;  /* 0x000000ffff099224 */ /* 0x000fe200078e0a09 */
[----:B------:R-:W-:-:S04]  /*0490*/  @!P2 LOP3.LUT R9, RZ, R0, RZ, 0x33, !PT ;  /* 0x00000000ff09a212 */ /* 0x000fc800078e33ff */
[C---:B------:R-:W-:Y:S02]  /*04a0*/  VIMNMX R2, PT, PT, R9.reuse, R2, PT ;  /* 0x0000000209027248 */ /* 0x040fe40003fe0100 */
[----:B------:R-:W-:Y:S02]  /*04b0*/  IADD3 R6, PT, PT, -R9, RZ, RZ ;  /* 0x000000ff09067210 */ /* 0x000fe40007ffe1ff */
[----:B------:R-:W-:-:S03]  /*04c0*/  ISETP.LT.OR P0, PT, R2, 0x1, !P0 ;  /* 0x000000010200780c */ /* 0x000fc60004701670 */
[----:B------:R-:W-:Y:S01]  /*04d0*/  IMAD R2, R0, R6, R13 ;  /* 0x0000000600027224 */ /* 0x000fe200078e020d */
[----:B------:R-:W-:-:S04]  /*04e0*/  ISETP.GE.OR P0, PT, R9, R11, P0 ;  /* 0x0000000b0900720c */ /* 0x000fc80000706670 */
[----:B------:R-:W-:-:S04]  /*04f0*/  ISETP.EQ.OR P0, PT, R2, RZ, P0 ;  /* 0x000000ff0200720c */ /* 0x000fc80000702670 */
[----:B------:R-:W-:-:S13]  /*0500*/  ISETP.GE.OR P0, PT, R2, R11, P0 ;  /* 0x0000000b0200720c */ /* 0x000fda0000706670 */
[----:B-1----:R-:W-:Y:S05]  /*0510*/  @P0 BRA `(.L_x_3) ;  /* 0x0000000000dc0947 */ /* 0x002fea0003800000 */
[----:B------:R-:W0:Y:S01]  /*0520*/  LDCU.64 UR6, c[0x0][0x380] ;  /* 0x00007000ff0677ac */ /* 0x000e220008000a00 */
[C---:B------:R-:W-:Y:S02]  /*0530*/  IADD3 R6, P0, PT, R4.reuse, -R3, RZ ;  /* 0x8000000304067210 */ /* 0x040fe40007f1e0ff */
[----:B------:R-:W-:Y:S02]  /*0540*/  IADD3 R2, P1, PT, R4, -R0, RZ ;  /* 0x8000000004027210 */ /* 0x000fe40007f3e0ff */
[----:B------:R-:W-:-:S03]  /*0550*/  IADD3.X R11, PT, PT, R5, -0x1, RZ, P0, !PT ;  /* 0xffffffff050b7810 */ /* 0x000fc600007fe4ff */
[--C-:B------:R-:W-:Y:S01]  /*0560*/  IMAD.X R9, R5, 0x1, ~R7.reuse, P1 ;  /* 0x0000000105097824 */ /* 0x100fe200008e0e07 */
[----:B------:R-:W-:Y:S02]  /*0570*/  SHF.L.U64.HI R7, R0, 0x3, R7 ;  /* 0x0000000300077819 */ /* 0x000fe40000010207 */
[----:B0-----:R-:W-:Y:S02]  /*0580*/  LEA R14, P0, R6, UR6, 0x3 ;  /* 0x00000006060e7c11 */ /* 0x001fe4000f8018ff */
[----:B------:R-:W-:Y:S02]  /*0590*/  LEA R8, P1, R2, UR6, 0x3 ;  /* 0x0000000602087c11 */ /* 0x000fe4000f8218ff */
[----:B------:R-:W-:Y:S01]  /*05a0*/  LEA.HI.X R15, R6, UR7, R11, 0x3, P0 ;  /* 0x00000007060f7c11 */ /* 0x000fe200080f1c0b */
[----:B------:R-:W-:Y:S01]  /*05b0*/  IMAD.SHL.U32 R11, R0, 0x8, RZ ;  /* 0x00000008000b7824 */ /* 0x000fe200078e00ff */
[----:B------:R-:W-:-:S04]  /*05c0*/  LEA.HI.X R9, R2, UR7, R9, 0x3, P1 ;  /* 0x0000000702097c11 */ /* 0x000fc800088f1c09 */
[----:B------:R-:W-:Y:S01]  /*05d0*/  IADD3 R22, P0, PT, R11, R8, RZ ;  /* 0x000000080b167210 */ /* 0x000fe20007f1e0ff */
[----:B------:R-:W2:Y:S04]  /*05e0*/  LDG.E.64 R14, desc[UR4][R14.64] ;  /* 0x000000040e0e7981 */ /* 0x000ea8000c1e1b00 */
[----:B------:R0:W2:Y:S01]  /*05f0*/  LDG.E.64 R16, desc[UR4][R8.64] ;  /* 0x0000000408107981 */ /* 0x0000a2000c1e1b00 */
[----:B------:R-:W-:-:S05]  /*0600*/  IMAD.X R23, R7, 0x1, R9, P0 ;  /* 0x0000000107177824 */ /* 0x000fca00000e0609 */
[----:B------:R-:W3:Y:S01]  /*0610*/  LDG.E.64 R12, desc[UR4][R22.64+-0x8] ;  /* 0xfffff804160c7981 */ /* 0x000ee2000c1e1b00 */
[----:B------:R-:W-:-:S03]  /*0620*/  IADD3 R6, P0, PT, R22, R11, RZ ;  /* 0x0000000b16067210 */ /* 0x000fc60007f1e0ff */
[----:B------:R-:W4:Y:S02]  /*0630*/  LDG.E.64 R10, desc[UR4][R22.64+0x8] ;  /* 0x00000804160a7981 */ /* 0x000f24000c1e1b00 */
[----:B------:R-:W-:Y:S01]  /*0640*/  IMAD.X R7, R23, 0x1, R7, P0 ;  /* 0x0000000117077824 */ /* 0x000fe200000e0607 */
[----:B------:R-:W-:-:S05]  /*0650*/  LEA R2, P0, R3, R22, 0x3 ;  /* 0x0000001603027211 */ /* 0x000fca00078018ff */
[----:B------:R-:W5:Y:S01]  /*0660*/  LDG.E.64 R6, desc[UR4][R6.64] ;  /* 0x0000000406067981 */ /* 0x000f62000c1e1b00 */
[----:B------:R-:W-:-:S06]  /*0670*/  LEA.HI.X R3, R3, R23, RZ, 0x3, P0 ;  /* 0x0000001703037211 */ /* 0x000fcc00000f1cff */
[----:B------:R-:W5:Y:S01]  /*0680*/  LDG.E.64 R2, desc[UR4][R2.64] ;  /* 0x0000000402027981 */ /* 0x000f62000c1e1b00 */
[----:B------:R-:W1:Y:S01]  /*0690*/  MUFU.RCP64H R19, 6 ;  /* 0x4018000000137908 */ /* 0x000e620000001800 */
[----:B0-----:R-:W-:Y:S01]  /*06a0*/  IMAD.MOV.U32 R8, RZ, RZ, 0x0 ;  /* 0x00000000ff087424 */ /* 0x001fe200078e00ff */
[----:B------:R-:W-:Y:S01]  /*06b0*/  MOV R18, 0x1 ;  /* 0x0000000100127802 */ /* 0x000fe20000000f00 */
[----:B------:R-:W-:Y:S01]  /*06c0*/  IMAD.MOV.U32 R9, RZ, RZ, 0x40180000 ;  /* 0x40180000ff097424 */ /* 0x000fe200078e00ff */
[----:B------:R-:W-:Y:S05]  /*06d0*/  BSSY.RECONVERGENT B0, `(.L_x_4) ;  /* 0x0000016000007945 */ /* 0x000fea0003800200 */
[----:B-1----:R-:W-:-:S08]  /*06e0*/  DFMA R20, R18, -R8, 1 ;  /* 0x3ff000001214742b */ /* 0x002fd00000000808 */
[----:B------:R-:W-:-:S08]  /*06f0*/  DFMA R20, R20, R20, R20 ;  /* 0x000000141414722b */ /* 0x000fd00000000014 */
[----:B------:R-:W-:-:S08]  /*0700*/  DFMA R20, R18, R20, R18 ;  /* 0x000000141214722b */ /* 0x000fd00000000012 */
[----:B------:R-:W-:-:S08]  /*0710*/  DFMA R8, R20, -R8, 1 ;  /* 0x3ff000001408742b */ /* 0x000fd00000000808 */
[----:B------:R-:W-:Y:S02]  /*0720*/  DFMA R8, R20, R8, R20 ;  /* 0x000000081408722b */ /* 0x000fe40000000014 */
[----:B--2---:R-:W-:-:S08]  /*0730*/  DADD R14, R14, R16 ;  /* 0x000000000e0e7229 */ /* 0x004fd00000000010 */
[----:B---3--:R-:W-:-:S08]  /*0740*/  DADD R12, R14, R12 ;  /* 0x000000000e0c7229 */ /* 0x008fd0000000000c */
[----:B----4-:R-:W-:-:S08]  /*0750*/  DADD R10, R12, R10 ;  /* 0x000000000c0a7229 */ /* 0x010fd0000000000a */
[----:B-----5:R-:W-:-:S08]  /*0760*/  DADD R6, R10, R6 ;  /* 0x000000000a067229 */ /* 0x020fd00000000006 */
[----:B------:R-:W-:-:S08]  /*0770*/  DADD R6, R6, R2 ;  /* 0x0000000006067229 */ /* 0x000fd00000000002 */
[----:B------:R-:W-:Y:S02]  /*0780*/  DMUL R2, R6, R8 ;  /* 0x0000000806027228 */ /* 0x000fe40000000000 */
[----:B------:R-:W-:-:S06]  /*0790*/  FSETP.GEU.AND P1, PT, |R7|, 6.5827683646048100446e-37, PT ;  /* 0x036000000700780b */ /* 0x000fcc0003f2e200 */
[----:B------:R-:W-:-:S08]  /*07a0*/  DFMA R10, R2, -6, R6 ;  /* 0xc0180000020a782b */ /* 0x000fd00000000006 */
[----:B------:R-:W-:-:S10]  /*07b0*/  DFMA R2, R8, R10, R2 ;  /* 0x0000000a0802722b */ /* 0x000fd40000000002 */
[----:B------:R-:W-:-:S05]  /*07c0*/  FFMA R0, RZ, 2.375, R3 ;  /* 0x40180000ff007823 */ /* 0x000fca0000000003 */
[----:B------:R-:W-:-:S13]  /*07d0*/  FSETP.GT.AND P0, PT, |R0|, 1.469367938527859385e-39, PT ;  /* 0x001000000000780b */ /* 0x000fda0003f04200 */
[----:B------:R-:W-:Y:S05]  /*07e0*/  @P0 BRA P1, `(.L_x_5) ;  /* 0x0000000000100947 */ /* 0x000fea0000800000 */
[----:B------:R-:W-:-:S07]  /*07f0*/  MOV R0, 0x810 ;  /* 0x0000081000007802 */ /* 0x000fce0000000f00 */
[----:B------:R-:W-:Y:S05]  /*0800*/  CALL.REL.NOINC `($__internal_0_$__cuda_sm20_div_rn_f64_full) ;  /* 0x0000000000487944 */ /* 0x000fea0003c00000 */
[----:B------:R-:W-:Y:S02]  /*0810*/  IMAD.MOV.U32 R2, RZ, RZ, R10 ;  /* 0x000000ffff027224 */ /* 0x000fe400078e000a */
[----:B------:R-:W-:-:S07]  /*0820*/  IMAD.MOV.U32 R3, RZ, RZ, R11 ;  /* 0x000000ffff037224 */ /* 0x000fce00078e000b */
.L_x_5:
[----:B------:R-:W-:Y:S05]  /*0830*/  BSYNC.RECONVERGENT B0 ;  /* 0x0000000000007941 */ /* 0x000fea0003800200 */
.L_x_4:
[----:B------:R-:W0:Y:S02]  /*0840*/  LDCU.64 UR6, c[0x0][0x388] ;  /* 0x00007100ff0677ac */ /* 0x000e240008000a00 */
[----:B0-----:R-:W-:-:S04]  /*0850*/  LEA R6, P0, R4, UR6, 0x3 ;  /* 0x0000000604067c11 */ /* 0x001fc8000f8018ff */
[----:B------:R-:W-:-:S05]  /*0860*/  LEA.HI.X R7, R4, UR7, R5, 0x3, P0 ;  /* 0x0000000704077c11 */ /* 0x000fca00080f1c05 */
[----:B------:R-:W-:Y:S01]  /*0870*/  STG.E.64 desc[UR4][R6.64], R2 ;  /* 0x0000000206007986 */ /* 0x000fe2000c101b04 */
[----:B------:R-:W-:Y:S05]  /*0880*/  EXIT ;  /* 0x000000000000794d */ /* 0x000fea0003800000 */
.L_x_3:
[----:B------:R-:W0:Y:S01]  /*0890*/  LDCU.128 UR8, c[0x0][0x380] ;  /* 0x00007000ff0877ac */ /* 0x000e220008000c00 */
[C---:B------:R-:W-:Y:S01]  /*08a0*/  IMAD.SHL.U32 R0, R4.reuse, 0x8, RZ ;  /* 0x0000000804007824 */ /* 0x040fe200078e00ff */
[----:B------:R-:W-:-:S04]  /*08b0*/  SHF.L.U64.HI R5, R4, 0x3, R5 ;  /* 0x0000000304057819 */ /* 0x000fc80000010205 */
[----:B0-----:R-:W-:-:S04]  /*08c0*/  IADD3 R2, P0, PT, R0, UR8, RZ ;  /* 0x0000000800027c10 */ /* 0x001fc8000ff1e0ff */
[----:B------:R-:W-:-:S06]  /*08d0*/  IADD3.X R3, PT, PT, R5, UR9, RZ, P0, !PT ;  /* 0x0000000905037c10 */ /* 0x000fcc00087fe4ff */
[----:B------:R-:W2:Y:S01]  /*08e0*/  LDG.E.64 R2, desc[UR4][R2.64] ;  /* 0x0000000402027981 */ /* 0x000ea2000c1e1b00 */
[----:B------:R-:W-:-:S04]  /*08f0*/  IADD3 R4, P0, PT, R0, UR10, RZ ;  /* 0x0000000a00047c10 */ /* 0x000fc8000ff1e0ff */
[----:B------:R-:W-:-:S05]  /*0900*/  IADD3.X R5, PT, PT, R5, UR11, RZ, P0, !PT ;  /* 0x0000000b05057c10 */ /* 0x000fca00087fe4ff */
[----:B--2---:R-:W-:Y:S01]  /*0910*/  STG.E.64 desc[UR4][R4.64], R2 ;  /* 0x0000000204007986 */ /* 0x004fe2000c101b04 */
[----:B------:R-:W-:Y:S05]  /*0920*/  EXIT ;  /* 0x000000000000794d */ /* 0x000fea0003800000 */
        .weak           $__internal_0_$__cuda_sm20_div_rn_f64_full
        .type           $__internal_0_$__cuda_sm20_div_rn_f64_full,@function
        .size           $__internal_0_$__cuda_sm20_div_rn_f64_full,($__internal_1_$__cuda_sm20_div_u64 - $__internal_0_$__cuda_sm20_div_rn_f64_full)
$__internal_0_$__cuda_sm20_div_rn_f64_full:
[----:B------:R-:W-:Y:S01]  /*0930*/  IMAD.MOV.U32 R3, RZ, RZ, 0x3ff80000 ;  /* 0x3ff80000ff037424 */ /* 0x000fe200078e00ff */
[----:B------:R-:W-:Y:S01]  /*0940*/  FSETP.GEU.AND P1, PT, |R7|, 1.469367938527859385e-39, PT ;  /* 0x001000000700780b */ /* 0x000fe20003f2e200 */
[----:B------:R-:W-:Y:S01]  /*0950*/  IMAD.MOV.U32 R2, RZ, RZ, 0x0 ;  /* 0x00000000ff027424 */ /* 0x000fe200078e00ff */
[----:B------:R-:W-:Y:S01]  /*0960*/  BSSY.RECONVERGENT B1, `(.L_x_6) ;  /* 0x0000048000017945 */ /* 0x000fe20003800200 */
[----:B------:R-:W0:Y:S01]  /*0970*/  MUFU.RCP64H R9, R3 ;  /* 0x0000000300097308 */ /* 0x000e220000001800 */
[----:B------:R-:W-:Y:S02]  /*0980*/  IMAD.MOV.U32 R8, RZ, RZ, 0x1 ;  /* 0x00000001ff087424 */ /* 0x000fe400078e00ff */
[----:B------:R-:W-:-:S04]  /*0990*/  IMAD.MOV.U32 R19, RZ, RZ, 0x40100000 ;  /* 0x40100000ff137424 */ /* 0x000fc800078e00ff */
[----:B------:R-:W-:Y:S01]  /*09a0*/  VIADD R21, R19, 0xffffffff ;  /* 0xffffffff13157836 */ /* 0x000fe20000000000 */
[----:B0-----:R-:W-:-:S08]  /*09b0*/  DFMA R10, R8, -R2, 1 ;  /* 0x3ff00000080a742b */ /* 0x001fd00000000802 */
[----:B------:R-:W-:Y:S01]  /*09c0*/  DFMA R12, R10, R10, R10 ;  /* 0x0000000a0a0c722b */ /* 0x000fe2000000000a */
[----:B------:R-:W-:Y:S02]  /*09d0*/  LOP3.LUT R10, R7, 0x7ff00000, RZ, 0xc0, !PT ;  /* 0x7ff00000070a7812 */ /* 0x000fe400078ec0ff */
[----:B------:R-:W-:Y:S02]  /*09e0*/  MOV R11, 0x1ca00000 ;  /* 0x1ca00000000b7802 */ /* 0x000fe40000000f00 */
[----:B------:R-:W-:Y:S01]  /*09f0*/  ISETP.GE.U32.AND P0, PT, R10, 0x40100000, PT ;  /* 0x401000000a00780c */ /* 0x000fe20003f06070 */
[----:B------:R-:W-:Y:S02]  /*0a00*/  IMAD.MOV.U32 R18, RZ, RZ, R10 ;  /* 0x000000ffff127224 */ /* 0x000fe400078e000a */
[----:B------:R-:W-:Y:S01]  /*0a10*/  DFMA R14, R8, R12, R8 ;  /* 0x0000000c080e722b */ /* 0x000fe20000000008 */
[----:B------:R-:W-:Y:S01]  /*0a20*/  SEL R11, R11, 0x63400000, !P0 ;  /* 0x634000000b0b7807 */ /* 0x000fe20004000000 */
[----:B------:R-:W-:-:S03]  /*0a30*/  IMAD.MOV.U32 R8, RZ, RZ, R6 ;  /* 0x000000ffff087224 */ /* 0x000fc600078e0006 */
[C-C-:B------:R-:W-:Y:S02]  /*0a40*/  @!P1 LOP3.LUT R12, R11.reuse, 0x80000000, R7.reuse, 0xf8, !PT ;  /* 0x800000000b0c9812 */ /* 0x140fe400078ef807 */
[----:B------:R-:W-:Y:S01]  /*0a50*/  LOP3.LUT R9, R11, 0x800fffff, R7, 0xf8, !PT ;  /* 0x800fffff0b097812 */ /* 0x000fe200078ef807 */
[----:B------:R-:W-:Y:S01]  /*0a60*/  DFMA R16, R14, -R2, 1 ;  /* 0x3ff000000e10742b */ /* 0x000fe20000000802 */
[----:B------:R-:W-:Y:S01]  /*0a70*/  @!P1 LOP3.LUT R13, R12, 0x100000, RZ, 0xfc, !PT ;  /* 0x001000000c0d9812 */ /* 0x000fe200078efcff */
[----:B------:R-:W-:-:S06]  /*0a80*/  @!P1 IMAD.MOV.U32 R12, RZ, RZ, RZ ;  /* 0x000000ffff0c9224 */ /* 0x000fcc00078e00ff */
[----:B------:R-:W-:Y:S02]  /*0a90*/  @!P1 DFMA R8, R8, 2, -R12 ;  /* 0x400000000808982b */ /* 0x000fe4000000080c */
[----:B------:R-:W-:-:S08]  /*0aa0*/  DFMA R16, R14, R16, R14 ;  /* 0x000000100e10722b */ /* 0x000fd0000000000e */
[----:B------:R-:W-:Y:S01]  /*0ab0*/  @!P1 LOP3.LUT R18, R9, 0x7ff00000, RZ, 0xc0, !PT ;  /* 0x7ff0000009129812 */ /* 0x000fe200078ec0ff */
[----:B------:R-:W-:-:S04]  /*0ac0*/  DMUL R12, R16, R8 ;  /* 0x00000008100c7228 */ /* 0x000fc80000000000 */
[----:B------:R-:W-:-:S04]  /*0ad0*/  VIADD R20, R18, 0xffffffff ;  /* 0xffffffff12147836 */ /* 0x000fc80000000000 */
[----:B------:R-:W-:Y:S01]  /*0ae0*/  DFMA R14, R12, -R2, R8 ;  /* 0x800000020c0e722b */ /* 0x000fe20000000008 */
[----:B------:R-:W-:-:S04]  /*0af0*/  ISETP.GT.U32.AND P0, PT, R20, 0x7feffffe, PT ;  /* 0x7feffffe1400780c */ /* 0x000fc80003f04070 */
[----:B------:R-:W-:-:S03]  /*0b00*/  ISETP.GT.U32.OR P0, PT, R21, 0x7feffffe, P0 ;  /* 0x7feffffe1500780c */ /* 0x000fc60000704470 */
[----:B------:R-:W-:-:S10]  /*0b10*/  DFMA R12, R16, R14, R12 ;  /* 0x0000000e100c722b */ /* 0x000fd4000000000c */
[----:B------:R-:W-:Y:S05]  /*0b20*/  @P0 BRA `(.L_x_7) ;  /* 0x0000000000680947 */ /* 0x000fea0003800000 */
[----:B------:R-:W-:Y:S01]  /*0b30*/  MOV R7, 0x40100000 ;  /* 0x4010000000077802 */ /* 0x000fe20000000f00 */
[----:B------:R-:W-:-:S03]  /*0b40*/  IMAD.MOV.U32 R6, RZ, RZ, RZ ;  /* 0x000000ffff067224 */ /* 0x000fc600078e00ff */
[----:B------:R-:W-:-:S04]  /*0b50*/  VIADDMNMX R10, R10, -R7, 0xb9600000, !PT ;  /* 0xb96000000a0a7446 */ /* 0x000fc80007800907 */
[----:B------:R-:W-:-:S05]  /*0b60*/  VIMNMX R10, PT, PT, R10, 0x46a00000, PT ;  /* 0x46a000000a0a7848 */ /* 0x000fca0003fe0100 */
[----:B------:R-:W-:-:S04]  /*0b70*/  IMAD.IADD R14, R10, 0x1, -R11 ;  /* 0x000000010a0e7824 */ /* 0x000fc800078e0a0b */
[----:B------:R-:W-:-:S06]  /*0b80*/  VIADD R7, R14, 0x7fe00000 ;  /* 0x7fe000000e077836 */ /* 0x000fcc0000000000 */
[----:B------:R-:W-:-:S10]  /*0b90*/  DMUL R10, R12, R6 ;  /* 0x000000060c0a7228 */ /* 0x000fd40000000000 */
[----:B------:R-:W-:-:S13]  /*0ba0*/  FSETP.GTU.AND P0, PT, |R11|, 1.469367938527859385e-39, PT ;  /* 0x001000000b00780b */ /* 0x000fda0003f0c200 */
[----:B------:R-:W-:Y:S05]  /*0bb0*/  @P0 BRA `(.L_x_8) ;  /* 0x0000000000880947 */ /* 0x000fea0003800000 */
[----:B------:R-:W-:Y:S01]  /*0bc0*/  DFMA R2, R12, -R2, R8 ;  /* 0x800000020c02722b */ /* 0x000fe20000000008 */
[----:B------:R-:W-:-:S09]  /*0bd0*/  IMAD.MOV.U32 R6, RZ, RZ, RZ ;  /* 0x000000ffff067224 */ /* 0x000fd200078e00ff */
[C---:B------:R-:W-:Y:S02]  /*0be0*/  FSETP.NEU.AND P0, PT, R3.reuse, RZ, PT ;  /* 0x000000ff0300720b */ /* 0x040fe40003f0d000 */
[----:B------:R-:W-:-:S04]  /*0bf0*/  LOP3.LUT R2, R3, 0x40180000, RZ, 0x3c, !PT ;  /* 0x4018000003027812 */ /* 0x000fc800078e3cff */
[----:B------:R-:W-:-:S04]  /*0c00*/  LOP3.LUT R9, R2, 0x80000000, RZ, 0xc0, !PT ;  /* 0x8000000002097812 */ /* 0x000fc800078ec0ff */
[----:B------:R-:W-:-:S03]  /*0c10*/  LOP3.LUT R7, R9, R7, RZ, 0xfc, !PT ;  /* 0x0000000709077212 */ /* 0x000fc600078efcff */
[----:B------:R-:W-:Y:S05]  /*0c20*/  @!P0 BRA `(.L_x_8) ;  /* 0x00000000006c8947 */ /* 0x000fea0003800000 */
[----:B------:R-:W-:Y:S01]  /*0c30*/  IMAD.MOV R3, RZ, RZ, -R14 ;  /* 0x000000ffff037224 */ /* 0x000fe200078e0a0e */
[----:B------:R-:W-:Y:S01]  /*0c40*/  DMUL.RP R6, R12, R6 ;  /* 0x000000060c067228 */ /* 0x000fe20000008000 */
[----:B------:R-:W-:-:S06]  /*0c50*/  IMAD.MOV.U32 R2, RZ, RZ, RZ ;  /* 0x000000ffff027224 */ /* 0x000fcc00078e00ff */
[----:B------:R-:W-:-:S03]  /*0c60*/  DFMA R2, R10, -R2, R12 ;  /* 0x800000020a02722b */ /* 0x000fc6000000000c */
[----:B------:R-:W-:-:S03]  /*0c70*/  LOP3.LUT R9, R7, R9, RZ, 0x3c, !PT ;  /* 0x0000000907097212 */ /* 0x000fc600078e3cff */
[----:B------:R-:W-:-:S04]  /*0c80*/  IADD3 R2, PT, PT, -R14, -0x43300000, RZ ;  /* 0xbcd000000e027810 */ /* 0x000fc80007ffe1ff */
[----:B------:R-:W-:-:S04]  /*0c90*/  FSETP.NEU.AND P0, PT, |R3|, R2, PT ;  /* 0x000000020300720b */ /* 0x000fc80003f0d200 */
[----:B------:R-:W-:Y:S02]  /*0ca0*/  FSEL R10, R6, R10, !P0 ;  /* 0x0000000a060a7208 */ /* 0x000fe40004000000 */
[----:B------:R-:W-:Y:S01]  /*0cb0*/  FSEL R11, R9, R11, !P0 ;  /* 0x0000000b090b7208 */ /* 0x000fe20004000000 */
[----:B------:R-:W-:Y:S06]  /*0cc0*/  BRA `(.L_x_8) ;  /* 0x0000000000447947 */ /* 0x000fec0003800000 */
.L_x_7:
[----:B------:R-:W-:-:S14]  /*0cd0*/  DSETP.NAN.AND P0, PT, R6, R6, PT ;  /* 0x000000060600722a */ /* 0x000fdc0003f08000 */
[----:B------:R-:W-:Y:S05]  /*0ce0*/  @P0 BRA `(.L_x_9) ;  /* 0x0000000000340947 */ /* 0x000fea0003800000 */
[----:B------:R-:W-:Y:S01]  /*0cf0*/  ISETP.NE.AND P0, PT, R18, R19, PT ;  /* 0x000000131200720c */ /* 0x000fe20003f05270 */
[----:B------:R-:W-:Y:S01]  /*0d00*/  IMAD.MOV.U32 R11, RZ, RZ, -0x80000 ;  /* 0xfff80000ff0b7424 */ /* 0x000fe200078e00ff */
[----:B------:R-:W-:-:S11]  /*0d10*/  MOV R10, 0x0 ;  /* 0x00000000000a7802 */ /* 0x000fd60000000f00 */
[----:B------:R-:W-:Y:S05]  /*0d20*/  @!P0 BRA `(.L_x_8) ;  /* 0x00000000002c8947 */ /* 0x000fea0003800000 */
[----:B------:R-:W-:Y:S02]  /*0d30*/  ISETP.NE.AND P0, PT, R18, 0x7ff00000, PT ;  /* 0x7ff000001200780c */ /* 0x000fe40003f05270 */
[----:B------:R-:W-:Y:S02]  /*0d40*/  LOP3.LUT R6, R7, 0x40180000, RZ, 0x3c, !PT ;  /* 0x4018000007067812 */ /* 0x000fe400078e3cff */
[----:B------:R-:W-:Y:S02]  /*0d50*/  ISETP.EQ.OR P0, PT, R19, RZ, !P0 ;  /* 0x000000ff1300720c */ /* 0x000fe40004702670 */
[----:B------:R-:W-:-:S11]  /*0d60*/  LOP3.LUT R11, R6, 0x80000000, RZ, 0xc0, !PT ;  /* 0x80000000060b7812 */ /* 0x000fd600078ec0ff */
[----:B------:R-:W-:Y:S01]  /*0d70*/  @P0 LOP3.LUT R2, R11, 0x7ff00000, RZ, 0xfc, !PT ;  /* 0x7ff000000b020812 */ /* 0x000fe200078efcff */
[----:B------:R-:W-:Y:S02]  /*0d80*/  @!P0 IMAD.MOV.U32 R10, RZ, RZ, RZ ;  /* 0x000000ffff0a8224 */ /* 0x000fe400078e00ff */
[----:B------:R-:W-:Y:S02]  /*0d90*/  @P0 IMAD.MOV.U32 R10, RZ, RZ, RZ ;  /* 0x000000ffff0a0224 */ /* 0x000fe400078e00ff */
[----:B------:R-:W-:Y:S01]  /*0da0*/  @P0 IMAD.MOV.U32 R11, RZ, RZ, R2 ;  /* 0x000000ffff0b0224 */ /* 0x000fe200078e0002 */
[----:B------:R-:W-:Y:S06]  /*0db0*/  BRA `(.L_x_8) ;  /* 0x0000000000087947 */ /* 0x000fec0003800000 */
.L_x_9:
[----:B------:R-:W-:Y:S01]  /*0dc0*/  LOP3.LUT R11, R7, 0x80000, RZ, 0xfc, !PT ;  /* 0x00080000070b7812 */ /* 0x000fe200078efcff */
[----:B------:R-:W-:-:S07]  /*0dd0*/  IMAD.MOV.U32 R10, RZ, RZ, R6 ;  /* 0x000000ffff0a7224 */ /* 0x000fce00078e0006 */
.L_x_8:
[----:B------:R-:W-:Y:S05]  /*0de0*/  BSYNC.RECONVERGENT B1 ;  /* 0x0000000000017941 */ /* 0x000fea0003800200 */
.L_x_6:
[----:B------:R-:W-:Y:S01]  /*0df0*/  IMAD.MOV.U32 R2, RZ, RZ, R0 ;  /* 0x000000ffff027224 */ /* 0x000fe200078e0000 */
[----:B------:R-:W-:-:S04]  /*0e00*/  MOV R3, 0x0 ;  /* 0x0000000000037802 */ /* 0x000fc80000000f00 */
[----:B------:R-:W-:Y:S05]  /*0e10*/  RET.REL.NODEC R2 `(_Z13jacobi_kernelPKdPdi) ;  /* 0xfffffff002787950 */ /* 0x000fea0003c3ffff */
        .weak           $__internal_1_$__cuda_sm20_div_u64
        .type           $__internal_1_$__cuda_sm20_div_u64,@function
        .size           $__internal_1_$__cuda_sm20_div_u64,(.L_x_12 - $__internal_1_$__cuda_sm20_div_u64)
$__internal_1_$__cuda_sm20_div_u64:
[----:B------:R-:W-:Y:S02]  /*0e20*/  IMAD.MOV.U32 R12, RZ, RZ, R3 ;  /* 0x000000ffff0c7224 */ /* 0x000fe400078e0003 */
[----:B------:R-:W-:-:S04]  /*0e30*/  IMAD.MOV.U32 R13, RZ, RZ, RZ ;  /* 0x000000ffff0d7224 */ /* 0x000fc800078e00ff */
[----:B------:R-:W0:Y:S08]  /*0e40*/  I2F.U64.RP R2, R12 ;  /* 0x0000000c00027312 */ /* 0x000e300000309000 */
[----:B0-----:R-:W0:Y:S02]  /*0e50*/  MUFU.RCP R2, R2 ;  /* 0x0000000200027308 */ /* 0x001e240000001000 */
[----:B0-----:R-:W-:-:S06]  /*0e60*/  VIADD R8, R2, 0x1ffffffe ;  /* 0x1ffffffe02087836 */ /* 0x001fcc0000000000 */
[----:B------:R-:W0:Y:S02]  /*0e70*/  F2I.U64.TRUNC R8, R8 ;  /* 0x0000000800087311 */ /* 0x000e24000020d800 */
[----:B0-----:R-:W-:-:S04]  /*0e80*/  IMAD.WIDE.U32 R10, R8, R3, RZ ;  /* 0x00000003080a7225 */ /* 0x001fc800078e00ff */
[----:B------:R-:W-:Y:S01]  /*0e90*/  IMAD R11, R9, R3, R11 ;  /* 0x00000003090b7224 */ /* 0x000fe200078e020b */
[----:B------:R-:W-:-:S05]  /*0ea0*/  IADD3 R15, P0, PT, RZ, -R10, RZ ;  /* 0x8000000aff0f7210 */ /* 0x000fca0007f1e0ff */
[----:B------:R-:W-:-:S04]  /*0eb0*/  IMAD.HI.U32 R10, R8, R15, RZ ;  /* 0x0000000f080a7227 */ /* 0x000fc800078e00ff */
[----:B------:R-:W-:Y:S02]  /*0ec0*/  IMAD.X R17, RZ, RZ, ~R11, P0 ;  /* 0x000000ffff117224 */ /* 0x000fe400000e0e0b */
[----:B------:R-:W-:Y:S02]  /*0ed0*/  IMAD.MOV.U32 R11, RZ, RZ, R8 ;  /* 0x000000ffff0b7224 */ /* 0x000fe400078e0008 */
[-C--:B------:R-:W-:Y:S02]  /*0ee0*/  IMAD R13, R9, R17.reuse, RZ ;  /* 0x00000011090d7224 */ /* 0x080fe400078e02ff */
[----:B------:R-:W-:-:S04]  /*0ef0*/  IMAD.WIDE.U32 R10, P0, R8, R17, R10 ;  /* 0x00000011080a7225 */ /* 0x000fc8000780000a */
[----:B------:R-:W-:-:S04]  /*0f00*/  IMAD.HI.U32 R17, R9, R17, RZ ;  /* 0x0000001109117227 */ /* 0x000fc800078e00ff */
[----:B------:R-:W-:Y:S01]  /*0f10*/  IMAD.HI.U32 R10, P1, R9, R15, R10 ;  /* 0x0000000f090a7227 */ /* 0x000fe2000782000a */
[----:B------:R-:W-:-:S04]  /*0f20*/  IADD3.X R2, PT, PT, R17, R9, RZ, P0, !PT ;  /* 0x0000000911027210 */ /* 0x000fc800007fe4ff */
[----:B------:R-:W-:-:S04]  /*0f30*/  IADD3 R11, P2, PT, R13, R10, RZ ;  /* 0x0000000a0d0b7210 */ /* 0x000fc80007f5e0ff */
[----:B------:R-:W-:Y:S01]  /*0f40*/  IADD3.X R13, PT, PT, RZ, RZ, R2, P2, P1 ;  /* 0x000000ffff0d7210 */ /* 0x000fe200017e2402 */
[----:B------:R-:W-:-:S03]  /*0f50*/  IMAD.WIDE.U32 R8, R11, R3, RZ ;  /* 0x000000030b087225 */ /* 0x000fc600078e00ff */
[----:B------:R-:W-:Y:S01]  /*0f60*/  IADD3 R15, P0, PT, RZ, -R8, RZ ;  /* 0x80000008ff0f7210 */ /* 0x000fe20007f1e0ff */
[----:B------:R-:W-:Y:S02]  /*0f70*/  IMAD R8, R13, R3, R9 ;  /* 0x000000030d087224 */ /* 0x000fe400078e0209 */
[----:B------:R-:W-:Y:S02]  /*0f80*/  IMAD.MOV.U32 R9, RZ, RZ, RZ ;  /* 0x000000ffff097224 */ /* 0x000fe400078e00ff */
[----:B------:R-:W-:-:S04]  /*0f90*/  IMAD.HI.U32 R10, R11, R15, RZ ;  /* 0x0000000f0b0a7227 */ /* 0x000fc800078e00ff */
[----:B------:R-:W-:-:S04]  /*0fa0*/  IMAD.X R8, RZ, RZ, ~R8, P0 ;  /* 0x000000ffff087224 */ /* 0x000fc800000e0e08 */
[----:B------:R-:W-:-:S04]  /*0fb0*/  IMAD.WIDE.U32 R10, P0, R11, R8, R10 ;  /* 0x000000080b0a7225 */ /* 0x000fc8000780000a */
[C---:B------:R-:W-:Y:S02]  /*0fc0*/  IMAD R2, R13.reuse, R8, RZ ;  /* 0x000000080d027224 */ /* 0x040fe400078e02ff */
[----:B------:R-:W-:-:S04]  /*0fd0*/  IMAD.HI.U32 R11, P1, R13, R15, R10 ;  /* 0x0000000f0d0b7227 */ /* 0x000fc8000782000a */
[----:B------:R-:W-:Y:S01]  /*0fe0*/  IMAD.HI.U32 R8, R13, R8, RZ ;  /* 0x000000080d087227 */ /* 0x000fe200078e00ff */
[----:B------:R-:W-:-:S03]  /*0ff0*/  IADD3 R11, P2, PT, R2, R11, RZ ;  /* 0x0000000b020b7210 */ /* 0x000fc60007f5e0ff */
[----:B------:R-:W-:Y:S02]  /*1000*/  IMAD.X R13, R8, 0x1, R13, P0 ;  /* 0x00000001080d7824 */ /* 0x000fe400000e060d */
[----:B------:R-:W-:-:S03]  /*1010*/  IMAD.HI.U32 R8, R11, R4, RZ ;  /* 0x000000040b087227 */ /* 0x000fc600078e00ff */
[----:B------:R-:W-:Y:S01]  /*1020*/  IADD3.X R13, PT, PT, RZ, RZ, R13, P2, P1 ;  /* 0x000000ffff0d7210 */ /* 0x000fe200017e240d */
[----:B------:R-:W-:-:S04]  /*1030*/  IMAD.WIDE.U32 R8, R11, R5, R8 ;  /* 0x000000050b087225 */ /* 0x000fc800078e0008 */
[C---:B------:R-:W-:Y:S02]  /*1040*/  IMAD R11, R13.reuse, R5, RZ ;  /* 0x000000050d0b7224 */ /* 0x040fe400078e02ff */
[----:B------:R-:W-:-:S04]  /*1050*/  IMAD.HI.U32 R6, P0, R13, R4, R8 ;  /* 0x000000040d067227 */ /* 0x000fc80007800008 */
[----:B------:R-:W-:Y:S01]  /*1060*/  IMAD.HI.U32 R2, R13, R5, RZ ;  /* 0x000000050d027227 */ /* 0x000fe200078e00ff */
[----:B------:R-:W-:-:S03]  /*1070*/  IADD3 R6, P1, PT, R11, R6, RZ ;  /* 0x000000060b067210 */ /* 0x000fc60007f3e0ff */
[----:B------:R-:W-:Y:S02]  /*1080*/  IMAD.X R2, RZ, RZ, R2, P0 ;  /* 0x000000ffff027224 */ /* 0x000fe400000e0602 */
[----:B------:R-:W-:-:S04]  /*1090*/  IMAD.WIDE.U32 R8, R6, R3, RZ ;  /* 0x0000000306087225 */ /* 0x000fc800078e00ff */
[----:B------:R-:W-:Y:S01]  /*10a0*/  IMAD.X R2, RZ, RZ, R2, P1 ;  /* 0x000000ffff027224 */ /* 0x000fe200008e0602 */
[----:B------:R-:W-:-:S03]  /*10b0*/  IADD3 R10, P0, PT, -R8, R4, RZ ;  /* 0x00000004080a7210 */ /* 0x000fc60007f1e1ff */
[----:B------:R-:W-:Y:S01]  /*10c0*/  IMAD R9, R2, R3, R9 ;  /* 0x0000000302097224 */ /* 0x000fe200078e0209 */
[----:B------:R-:W-:-:S04]  /*10d0*/  IADD3 R2, P1, PT, -R3, R10, RZ ;  /* 0x0000000a03027210 */ /* 0x000fc80007f3e1ff */
[----:B------:R-:W-:Y:S01]  /*10e0*/  IADD3.X R11, PT, PT, ~R9, R5, RZ, P0, !PT ;  /* 0x00000005090b7210 */ /* 0x000fe200007fe5ff */
[----:B------:R-:W-:Y:S01]  /*10f0*/  VIADD R9, R6, 0x1 ;  /* 0x0000000106097836 */ /* 0x000fe20000000000 */
[----:B------:R-:W-:Y:S02]  /*1100*/  ISETP.GE.U32.AND P0, PT, R10, R3, PT ;  /* 0x000000030a00720c */ /* 0x000fe40003f06070 */
[C---:B------:R-:W-:Y:S02]  /*1110*/  IADD3.X R8, PT, PT, R11.reuse, -0x1, RZ, P1, !PT ;  /* 0xffffffff0b087810 */ /* 0x040fe40000ffe4ff */
[----:B------:R-:W-:Y:S02]  /*1120*/  ISETP.GE.U32.AND.EX P0, PT, R11, RZ, PT, P0 ;  /* 0x000000ff0b00720c */ /* 0x000fe40003f06100 */
[----:B------:R-:W-:Y:S02]  /*1130*/  ISETP.NE.U32.AND P1, PT, R3, RZ, PT ;  /* 0x000000ff0300720c */ /* 0x000fe40003f25070 */
[----:B------:R-:W-:-:S02]  /*1140*/  SEL R2, R2, R10, P0 ;  /* 0x0000000a02027207 */ /* 0x000fc40000000000 */
[----:B------:R-:W-:Y:S02]  /*1150*/  SEL R9, R9, R6, P0 ;  /* 0x0000000609097207 */ /* 0x000fe40000000000 */
[----:B------:R-:W-:Y:S02]  /*1160*/  SEL R8, R8, R11, P0 ;  /* 0x0000000b08087207 */ /* 0x000fe40000000000 */
[----:B------:R-:W-:Y:S01]  /*1170*/  ISETP.GE.U32.AND P0, PT, R2, R3, PT ;  /* 0x000000030200720c */ /* 0x000fe20003f06070 */
[----:B------:R-:W-:Y:S01]  /*1180*/  VIADD R2, R9, 0x1 ;  /* 0x0000000109027836 */ /* 0x000fe20000000000 */
[----:B------:R-:W-:Y:S02]  /*1190*/  ISETP.NE.AND.EX P1, PT, RZ, RZ, PT, P1 ;  /* 0x000000ffff00720c */ /* 0x000fe40003f25310 */
[----:B------:R-:W-:Y:S01]  /*11a0*/  ISETP.GE.U32.AND.EX P0, PT, R8, RZ, PT, P0 ;  /* 0x000000ff0800720c */ /* 0x000fe20003f06100 */
[----:B------:R-:W-:-:S03]  /*11b0*/  IMAD.MOV.U32 R8, RZ, RZ, R0 ;  /* 0x000000ffff087224 */ /* 0x000fc600078e0000 */
[----:B------:R-:W-:Y:S01]  /*11c0*/  SEL R2, R2, R9, P0 ;  /* 0x0000000902027207 */ /* 0x000fe20000000000 */
[----:B------:R-:W-:-:S03]  /*11d0*/  IMAD.MOV.U32 R9, RZ, RZ, 0x0 ;  /* 0x00000000ff097424 */ /* 0x000fc600078e00ff */
[----:B------:R-:W-:Y:S01]  /*11e0*/  SEL R2, R2, 0xffffffff, P1 ;  /* 0xffffffff02027807 */ /* 0x000fe20000800000 */
[----:B------:R-:W-:Y:S06]  /*11f0*/  RET.REL.NODEC R8 `(_Z13jacobi_kernelPKdPdi) ;  /* 0xffffffec08807950 */ /* 0x000fec0003c3ffff */
.L_x_10:
[----:B------:R-:W-:-:S00]  /*1200*/  BRA `(.L_x_10) ;  /* 0xfffffffc00fc7947 */ /* 0x000fc0000383ffff */
[----:B------:R-:W-:-:S00]  /*1210*/  NOP ;  /* 0x0000000000007918 */ /* 0x000fc00000000000 */
        /* <DEDUP_REMOVED lines=14> */
.L_x_12:


//--------------------- .nv.shared.reserved.0     --------------------------
	.section	.nv.shared.reserved.0,"aw",@nobits
	.weak		__nv_reservedSMEM_offset_0_alias
	.size		__nv_reservedSMEM_offset_0_alias, 0, 64
	.other		__nv_reservedSMEM_offset_0_alias,@"STO_CUDA_RESERVED_SHARED STV_DEFAULT"
__nv_reservedSMEM_offset_0_alias:
	.zero		0
	.zero		64


//--------------------- .nv.constant0._Z13jacobi_kernelPKdPdi --------------------------
	.section	.nv.constant0._Z13jacobi_kernelPKdPdi,"a",@progbits
	.sectionflags	@""
	.align	4
.nv.constant0._Z13jacobi_kernelPKdPdi:
	.zero		916


//--------------------- SYMBOLS --------------------------

	.type		.nv.reservedSmem.offset0,@object
	.size		.nv.reservedSmem.offset0,0x4
